//
// Generated by NVIDIA NVVM Compiler
//
// Compiler Build ID: CL-36424714
// Cuda compilation tools, release 13.0, V13.0.88
// Based on NVVM 20.0.0
//

.version 9.0
.target sm_100
.address_size 64

	// .globl	_Z3addPjS_S_

.visible .entry _Z3addPjS_S_(
	.param .u64 .ptr .align 1 _Z3addPjS_S__param_0,
	.param .u64 .ptr .align 1 _Z3addPjS_S__param_1,
	.param .u64 .ptr .align 1 _Z3addPjS_S__param_2
)
{
	.reg .b32 	%r<8>;
	.reg .b64 	%rd<11>;

	ld.param.u64 	%rd1, [_Z3addPjS_S__param_0];
	ld.param.u64 	%rd2, [_Z3addPjS_S__param_1];
	ld.param.u64 	%rd3, [_Z3addPjS_S__param_2];
	cvta.to.global.u64 	%rd4, %rd3;
	cvta.to.global.u64 	%rd5, %rd2;
	cvta.to.global.u64 	%rd6, %rd1;
	mov.u32 	%r1, %ctaid.x;
	mov.u32 	%r2, %ntid.x;
	mov.u32 	%r3, %tid.x;
	mad.lo.s32 	%r4, %r1, %r2, %r3;
	mul.wide.u32 	%rd7, %r4, 4;
	add.s64 	%rd8, %rd6, %rd7;
	ld.global.u32 	%r5, [%rd8];
	add.s64 	%rd9, %rd5, %rd7;
	ld.global.u32 	%r6, [%rd9];
	add.s32 	%r7, %r6, %r5;
	add.s64 	%rd10, %rd4, %rd7;
	st.global.u32 	[%rd10], %r7;
	ret;

}
	// .globl	_Z8subtractPjS_S_
.visible .entry _Z8subtractPjS_S_(
	.param .u64 .ptr .align 1 _Z8subtractPjS_S__param_0,
	.param .u64 .ptr .align 1 _Z8subtractPjS_S__param_1,
	.param .u64 .ptr .align 1 _Z8subtractPjS_S__param_2
)
{
	.reg .b32 	%r<8>;
	.reg .b64 	%rd<11>;

	ld.param.u64 	%rd1, [_Z8subtractPjS_S__param_0];
	ld.param.u64 	%rd2, [_Z8subtractPjS_S__param_1];
	ld.param.u64 	%rd3, [_Z8subtractPjS_S__param_2];
	cvta.to.global.u64 	%rd4, %rd3;
	cvta.to.global.u64 	%rd5, %rd2;
	cvta.to.global.u64 	%rd6, %rd1;
	mov.u32 	%r1, %ctaid.x;
	mov.u32 	%r2, %ntid.x;
	mov.u32 	%r3, %tid.x;
	mad.lo.s32 	%r4, %r1, %r2, %r3;
	mul.wide.u32 	%rd7, %r4, 4;
	add.s64 	%rd8, %rd6, %rd7;
	ld.global.u32 	%r5, [%rd8];
	add.s64 	%rd9, %rd5, %rd7;
	ld.global.u32 	%r6, [%rd9];
	sub.s32 	%r7, %r5, %r6;
	add.s64 	%rd10, %rd4, %rd7;
	st.global.u32 	[%rd10], %r7;
	ret;

}
	// .globl	_Z4multPjS_S_
.visible .entry _Z4multPjS_S_(
	.param .u64 .ptr .align 1 _Z4multPjS_S__param_0,
	.param .u64 .ptr .align 1 _Z4multPjS_S__param_1,
	.param .u64 .ptr .align 1 _Z4multPjS_S__param_2
)
{
	.reg .b32 	%r<8>;
	.reg .b64 	%rd<11>;

	ld.param.u64 	%rd1, [_Z4multPjS_S__param_0];
	ld.param.u64 	%rd2, [_Z4multPjS_S__param_1];
	ld.param.u64 	%rd3, [_Z4multPjS_S__param_2];
	cvta.to.global.u64 	%rd4, %rd3;
	cvta.to.global.u64 	%rd5, %rd2;
	cvta.to.global.u64 	%rd6, %rd1;
	mov.u32 	%r1, %ctaid.x;
	mov.u32 	%r2, %ntid.x;
	mov.u32 	%r3, %tid.x;
	mad.lo.s32 	%r4, %r1, %r2, %r3;
	mul.wide.u32 	%rd7, %r4, 4;
	add.s64 	%rd8, %rd6, %rd7;
	ld.global.u32 	%r5, [%rd8];
	add.s64 	%rd9, %rd5, %rd7;
	ld.global.u32 	%r6, [%rd9];
	mul.lo.s32 	%r7, %r6, %r5;
	add.s64 	%rd10, %rd4, %rd7;
	st.global.u32 	[%rd10], %r7;
	ret;

}
	// .globl	_Z3modPjS_S_
.visible .entry _Z3modPjS_S_(
	.param .u64 .ptr .align 1 _Z3modPjS_S__param_0,
	.param .u64 .ptr .align 1 _Z3modPjS_S__param_1,
	.param .u64 .ptr .align 1 _Z3modPjS_S__param_2
)
{
	.reg .b32 	%r<8>;
	.reg .b64 	%rd<11>;

	ld.param.u64 	%rd1, [_Z3modPjS_S__param_0];
	ld.param.u64 	%rd2, [_Z3modPjS_S__param_1];
	ld.param.u64 	%rd3, [_Z3modPjS_S__param_2];
	cvta.to.global.u64 	%rd4, %rd3;
	cvta.to.global.u64 	%rd5, %rd2;
	cvta.to.global.u64 	%rd6, %rd1;
	mov.u32 	%r1, %ctaid.x;
	mov.u32 	%r2, %ntid.x;
	mov.u32 	%r3, %tid.x;
	mad.lo.s32 	%r4, %r1, %r2, %r3;
	mul.wide.u32 	%rd7, %r4, 4;
	add.s64 	%rd8, %rd6, %rd7;
	ld.global.u32 	%r5, [%rd8];
	add.s64 	%rd9, %rd5, %rd7;
	ld.global.u32 	%r6, [%rd9];
	rem.u32 	%r7, %r5, %r6;
	add.s64 	%rd10, %rd4, %rd7;
	st.global.u32 	[%rd10], %r7;
	ret;

}


// ===== COMPILED SASS (sm_100) =====

	.target	sm_100

	.elftype	@"ET_EXEC"


//--------------------- .note.nv.tkinfo           --------------------------
	.section	.note.nv.tkinfo,"",@"SHT_NOTE"
	.sectionflags	@"SHF_NOTE_NV_TKINFO"
	.tkinfo
        /*0018*/ 	.word	0x00000002
        /*0030*/ 	.string	""
        /*0030*/ 	.string	"ptxas"
        /*0030*/ 	.string	"Cuda compilation tools, release 13.0, V13.0.88"
        /*0030*/ 	.string	"Build cuda_13.0.r13.0/compiler.36424714_0"
        /*0030*/ 	.string	"-arch sm_100 -m 64 "



//--------------------- .note.nv.cuinfo           --------------------------
	.section	.note.nv.cuinfo,"",@"SHT_NOTE"
	.sectionflags	@"SHF_NOTE_NV_CUINFO"
        /*0018*/ 	.short	0x0002
        /*001a*/ 	.short	0x0064
        /*001c*/ 	.short	0x0082
	.zero		2


//--------------------- .nv.info                  --------------------------
	.section	.nv.info,"",@"SHT_CUDA_INFO"
	.align	4


	//----- nvinfo : EIATTR_REGCOUNT
	.align		4
        /*0000*/ 	.byte	0x04, 0x2f
        /*0002*/ 	.short	(.L_1 - .L_0)
	.align		4
.L_0:
        /*0004*/ 	.word	index@(_Z3addPjS_S_)
        /*0008*/ 	.word	0x0000000c


	//----- nvinfo : EIATTR_FRAME_SIZE
	.align		4
.L_1:
        /*000c*/ 	.byte	0x04, 0x11
        /*000e*/ 	.short	(.L_3 - .L_2)
	.align		4
.L_2:
        /*0010*/ 	.word	index@(_Z3addPjS_S_)
        /*0014*/ 	.word	0x00000000


	//----- nvinfo : EIATTR_REGCOUNT
	.align		4
.L_3:
        /*0018*/ 	.byte	0x04, 0x2f
        /*001a*/ 	.short	(.L_5 - .L_4)
	.align		4
.L_4:
        /*001c*/ 	.word	index@(_Z8subtractPjS_S_)
        /*0020*/ 	.word	0x0000000c


	//----- nvinfo : EIATTR_FRAME_SIZE
	.align		4
.L_5:
        /*0024*/ 	.byte	0x04, 0x11
        /*0026*/ 	.short	(.L_7 - .L_6)
	.align		4
.L_6:
        /*0028*/ 	.word	index@(_Z8subtractPjS_S_)
        /*002c*/ 	.word	0x00000000


	//----- nvinfo : EIATTR_REGCOUNT
	.align		4
.L_7:
        /*0030*/ 	.byte	0x04, 0x2f
        /*0032*/ 	.short	(.L_9 - .L_8)
	.align		4
.L_8:
        /*0034*/ 	.word	index@(_Z4multPjS_S_)
        /*0038*/ 	.word	0x0000000c


	//----- nvinfo : EIATTR_FRAME_SIZE
	.align		4
.L_9:
        /*003c*/ 	.byte	0x04, 0x11
        /*003e*/ 	.short	(.L_11 - .L_10)
	.align		4
.L_10:
        /*0040*/ 	.word	index@(_Z4multPjS_S_)
        /*0044*/ 	.word	0x00000000


	//----- nvinfo : EIATTR_REGCOUNT
	.align		4
.L_11:
        /*0048*/ 	.byte	0x04, 0x2f
        /*004a*/ 	.short	(.L_13 - .L_12)
	.align		4
.L_12:
        /*004c*/ 	.word	index@(_Z3modPjS_S_)
        /*0050*/ 	.word	0x0000000e


	//----- nvinfo : EIATTR_FRAME_SIZE
	.align		4
.L_13:
        /*0054*/ 	.byte	0x04, 0x11
        /*0056*/ 	.short	(.L_15 - .L_14)
	.align		4
.L_14:
        /*0058*/ 	.word	index@(_Z3modPjS_S_)
        /*005c*/ 	.word	0x00000000


	//----- nvinfo : EIATTR_MIN_STACK_SIZE
	.align		4
.L_15:
        /*0060*/ 	.byte	0x04, 0x12
        /*0062*/ 	.short	(.L_17 - .L_16)
	.align		4
.L_16:
        /*0064*/ 	.word	index@(_Z3modPjS_S_)
        /*0068*/ 	.word	0x00000000


	//----- nvinfo : EIATTR_MIN_STACK_SIZE
	.align		4
.L_17:
        /*006c*/ 	.byte	0x04, 0x12
        /*006e*/ 	.short	(.L_19 - .L_18)
	.align		4
.L_18:
        /*0070*/ 	.word	index@(_Z4multPjS_S_)
        /*0074*/ 	.word	0x00000000


	//----- nvinfo : EIATTR_MIN_STACK_SIZE
	.align		4
.L_19:
        /*0078*/ 	.byte	0x04, 0x12
        /*007a*/ 	.short	(.L_21 - .L_20)
	.align		4
.L_20:
        /*007c*/ 	.word	index@(_Z8subtractPjS_S_)
        /*0080*/ 	.word	0x00000000


	//----- nvinfo : EIATTR_MIN_STACK_SIZE
	.align		4
.L_21:
        /*0084*/ 	.byte	0x04, 0x12
        /*0086*/ 	.short	(.L_23 - .L_22)
	.align		4
.L_22:
        /*0088*/ 	.word	index@(_Z3addPjS_S_)
        /*008c*/ 	.word	0x00000000
.L_23:


//--------------------- .nv.compat                --------------------------
	.section	.nv.compat,"",@"SHT_CUDA_COMPAT_INFO"
	.align	4
        /*0000*/ 	.byte	0x02, 0x09, 0x00, 0x00, 0x02, 0x02, 0x01, 0x00, 0x02, 0x05, 0x05, 0x00, 0x03, 0x07, 0x01, 0x01
        /*0010*/ 	.byte	0x02, 0x03, 0x00, 0x00, 0x02, 0x06, 0x01, 0x00, 0x04, 0x0b, 0x08, 0x00, 0x09, 0x00, 0x00, 0x00
        /*0020*/ 	.byte	0x00, 0x00, 0x00, 0x00


//--------------------- .nv.info._Z3modPjS_S_     --------------------------
	.section	.nv.info._Z3modPjS_S_,"",@"SHT_CUDA_INFO"
	.sectionflags	@""
	.align	4


	//----- nvinfo : EIATTR_CUDA_API_VERSION
	.align		4
        /*0000*/ 	.byte	0x04, 0x37
        /*0002*/ 	.short	(.L_25 - .L_24)
.L_24:
        /*0004*/ 	.word	0x00000082


	//----- nvinfo : EIATTR_KPARAM_INFO
	.align		4
.L_25:
        /*0008*/ 	.byte	0x04, 0x17
        /*000a*/ 	.short	(.L_27 - .L_26)
.L_26:
        /*000c*/ 	.word	0x00000000
        /*0010*/ 	.short	0x0002
        /*0012*/ 	.short	0x0010
        /*0014*/ 	.byte	0x00, 0xf5, 0x21, 0x00


	//----- nvinfo : EIATTR_KPARAM_INFO
	.align		4
.L_27:
        /*0018*/ 	.byte	0x04, 0x17
        /*001a*/ 	.short	(.L_29 - .L_28)
.L_28:
        /*001c*/ 	.word	0x00000000
        /*0020*/ 	.short	0x0001
        /*0022*/ 	.short	0x0008
        /*0024*/ 	.byte	0x00, 0xf5, 0x21, 0x00


	//----- nvinfo : EIATTR_KPARAM_INFO
	.align		4
.L_29:
        /*0028*/ 	.byte	0x04, 0x17
        /*002a*/ 	.short	(.L_31 - .L_30)
.L_30:
        /*002c*/ 	.word	0x00000000
        /*0030*/ 	.short	0x0000
        /*0032*/ 	.short	0x0000
        /*0034*/ 	.byte	0x00, 0xf5, 0x21, 0x00


	//----- nvinfo : EIATTR_SPARSE_MMA_MASK
	.align		4
.L_31:
        /*0038*/ 	.byte	0x03, 0x50
        /*003a*/ 	.short	0x0000


	//----- nvinfo : EIATTR_MAXREG_COUNT
	.align		4
        /*003c*/ 	.byte	0x03, 0x1b
        /*003e*/ 	.short	0x00ff


	//----- nvinfo : EIATTR_MERCURY_ISA_VERSION
	.align		4
        /*0040*/ 	.byte	0x03, 0x5f
        /*0042*/ 	.short	0x0101


	//----- nvinfo : EIATTR_VRC_CTA_INIT_COUNT
	.align		4
        /*0044*/ 	.byte	0x02, 0x4a
	.zero		1
	.zero		1


	//----- nvinfo : EIATTR_EXIT_INSTR_OFFSETS
	.align		4
        /*0048*/ 	.byte	0x04, 0x1c
        /*004a*/ 	.short	(.L_33 - .L_32)


	//   ....[0]....
.L_32:
        /*004c*/ 	.word	0x00000200


	//----- nvinfo : EIATTR_CBANK_PARAM_SIZE
	.align		4
.L_33:
        /*0050*/ 	.byte	0x03, 0x19
        /*0052*/ 	.short	0x0018


	//----- nvinfo : EIATTR_PARAM_CBANK
	.align		4
        /*0054*/ 	.byte	0x04, 0x0a
        /*0056*/ 	.short	(.L_35 - .L_34)
	.align		4
.L_34:
        /*0058*/ 	.word	index@(.nv.constant0._Z3modPjS_S_)
        /*005c*/ 	.short	0x0380
        /*005e*/ 	.short	0x0018


	//----- nvinfo : EIATTR_SW_WAR
	.align		4
.L_35:
        /*0060*/ 	.byte	0x04, 0x36
        /*0062*/ 	.short	(.L_37 - .L_36)
.L_36:
        /*0064*/ 	.word	0x00000008
.L_37:


//--------------------- .nv.info._Z4multPjS_S_    --------------------------
	.section	.nv.info._Z4multPjS_S_,"",@"SHT_CUDA_INFO"
	.sectionflags	@""
	.align	4


	//----- nvinfo : EIATTR_CUDA_API_VERSION
	.align		4
        /*0000*/ 	.byte	0x04, 0x37
        /*0002*/ 	.short	(.L_39 - .L_38)
.L_38:
        /*0004*/ 	.word	0x00000082


	//----- nvinfo : EIATTR_KPARAM_INFO
	.align		4
.L_39:
        /*0008*/ 	.byte	0x04, 0x17
        /*000a*/ 	.short	(.L_41 - .L_40)
.L_40:
        /*000c*/ 	.word	0x00000000
        /*0010*/ 	.short	0x0002
        /*0012*/ 	.short	0x0010
        /*0014*/ 	.byte	0x00, 0xf5, 0x21, 0x00


	//----- nvinfo : EIATTR_KPARAM_INFO
	.align		4
.L_41:
        /*0018*/ 	.byte	0x04, 0x17
        /*001a*/ 	.short	(.L_43 - .L_42)
.L_42:
        /*001c*/ 	.word	0x00000000
        /*0020*/ 	.short	0x0001
        /*0022*/ 	.short	0x0008
        /*0024*/ 	.byte	0x00, 0xf5, 0x21, 0x00


	//----- nvinfo : EIATTR_KPARAM_INFO
	.align		4
.L_43:
        /*0028*/ 	.byte	0x04, 0x17
        /*002a*/ 	.short	(.L_45 - .L_44)
.L_44:
        /*002c*/ 	.word	0x00000000
        /*0030*/ 	.short	0x0000
        /*0032*/ 	.short	0x0000
        /*0034*/ 	.byte	0x00, 0xf5, 0x21, 0x00


	//----- nvinfo : EIATTR_SPARSE_MMA_MASK
	.align		4
.L_45:
        /*0038*/ 	.byte	0x03, 0x50
        /*003a*/ 	.short	0x0000


	//----- nvinfo : EIATTR_MAXREG_COUNT
	.align		4
        /*003c*/ 	.byte	0x03, 0x1b
        /*003e*/ 	.short	0x00ff


	//----- nvinfo : EIATTR_MERCURY_ISA_VERSION
	.align		4
        /*0040*/ 	.byte	0x03, 0x5f
        /*0042*/ 	.short	0x0101


	//----- nvinfo : EIATTR_VRC_CTA_INIT_COUNT
	.align		4
        /*0044*/ 	.byte	0x02, 0x4a
	.zero		1
	.zero		1


	//----- nvinfo : EIATTR_EXIT_INSTR_OFFSETS
	.align		4
        /*0048*/ 	.byte	0x04, 0x1c
        /*004a*/ 	.short	(.L_47 - .L_46)


	//   ....[0]....
.L_46:
        /*004c*/ 	.word	0x00000100


	//----- nvinfo : EIATTR_CBANK_PARAM_SIZE
	.align		4
.L_47:
        /*0050*/ 	.byte	0x03, 0x19
        /*0052*/ 	.short	0x0018


	//----- nvinfo : EIATTR_PARAM_CBANK
	.align		4
        /*0054*/ 	.byte	0x04, 0x0a
        /*0056*/ 	.short	(.L_49 - .L_48)
	.align		4
.L_48:
        /*0058*/ 	.word	index@(.nv.constant0._Z4multPjS_S_)
        /*005c*/ 	.short	0x0380
        /*005e*/ 	.short	0x0018


	//----- nvinfo : EIATTR_SW_WAR
	.align		4
.L_49:
        /*0060*/ 	.byte	0x04, 0x36
        /*0062*/ 	.short	(.L_51 - .L_50)
.L_50:
        /*0064*/ 	.word	0x00000008
.L_51:


//--------------------- .nv.info._Z8subtractPjS_S_ --------------------------
	.section	.nv.info._Z8subtractPjS_S_,"",@"SHT_CUDA_INFO"
	.sectionflags	@""
	.align	4


	//----- nvinfo : EIATTR_CUDA_API_VERSION
	.align		4
        /*0000*/ 	.byte	0x04, 0x37
        /*0002*/ 	.short	(.L_53 - .L_52)
.L_52:
        /*0004*/ 	.word	0x00000082


	//----- nvinfo : EIATTR_KPARAM_INFO
	.align		4
.L_53:
        /*0008*/ 	.byte	0x04, 0x17
        /*000a*/ 	.short	(.L_55 - .L_54)
.L_54:
        /*000c*/ 	.word	0x00000000
        /*0010*/ 	.short	0x0002
        /*0012*/ 	.short	0x0010
        /*0014*/ 	.byte	0x00, 0xf5, 0x21, 0x00


	//----- nvinfo : EIATTR_KPARAM_INFO
	.align		4
.L_55:
        /*0018*/ 	.byte	0x04, 0x17
        /*001a*/ 	.short	(.L_57 - .L_56)
.L_56:
        /*001c*/ 	.word	0x00000000
        /*0020*/ 	.short	0x0001
        /*0022*/ 	.short	0x0008
        /*0024*/ 	.byte	0x00, 0xf5, 0x21, 0x00


	//----- nvinfo : EIATTR_KPARAM_INFO
	.align		4
.L_57:
        /*0028*/ 	.byte	0x04, 0x17
        /*002a*/ 	.short	(.L_59 - .L_58)
.L_58:
        /*002c*/ 	.word	0x00000000
        /*0030*/ 	.short	0x0000
        /*0032*/ 	.short	0x0000
        /*0034*/ 	.byte	0x00, 0xf5, 0x21, 0x00


	//----- nvinfo : EIATTR_SPARSE_MMA_MASK
	.align		4
.L_59:
        /*0038*/ 	.byte	0x03, 0x50
        /*003a*/ 	.short	0x0000


	//----- nvinfo : EIATTR_MAXREG_COUNT
	.align		4
        /*003c*/ 	.byte	0x03, 0x1b
        /*003e*/ 	.short	0x00ff


	//----- nvinfo : EIATTR_MERCURY_ISA_VERSION
	.align		4
        /*0040*/ 	.byte	0x03, 0x5f
        /*0042*/ 	.short	0x0101


	//----- nvinfo : EIATTR_VRC_CTA_INIT_COUNT
	.align		4
        /*0044*/ 	.byte	0x02, 0x4a
	.zero		1
	.zero		1


	//----- nvinfo : EIATTR_EXIT_INSTR_OFFSETS
	.align		4
        /*0048*/ 	.byte	0x04, 0x1c
        /*004a*/ 	.short	(.L_61 - .L_60)


	//   ....[0]....
.L_60:
        /*004c*/ 	.word	0x00000100


	//----- nvinfo : EIATTR_CBANK_PARAM_SIZE
	.align		4
.L_61:
        /*0050*/ 	.byte	0x03, 0x19
        /*0052*/ 	.short	0x0018


	//----- nvinfo : EIATTR_PARAM_CBANK
	.align		4
        /*0054*/ 	.byte	0x04, 0x0a
        /*0056*/ 	.short	(.L_63 - .L_62)
	.align		4
.L_62:
        /*0058*/ 	.word	index@(.nv.constant0._Z8subtractPjS_S_)
        /*005c*/ 	.short	0x0380
        /*005e*/ 	.short	0x0018


	//----- nvinfo : EIATTR_SW_WAR
	.align		4
.L_63:
        /*0060*/ 	.byte	0x04, 0x36
        /*0062*/ 	.short	(.L_65 - .L_64)
.L_64:
        /*0064*/ 	.word	0x00000008
.L_65:


//--------------------- .nv.info._Z3addPjS_S_     --------------------------
	.section	.nv.info._Z3addPjS_S_,"",@"SHT_CUDA_INFO"
	.sectionflags	@""
	.align	4


	//----- nvinfo : EIATTR_CUDA_API_VERSION
	.align		4
        /*0000*/ 	.byte	0x04, 0x37
        /*0002*/ 	.short	(.L_67 - .L_66)
.L_66:
        /*0004*/ 	.word	0x00000082


	//----- nvinfo : EIATTR_KPARAM_INFO
	.align		4
.L_67:
        /*0008*/ 	.byte	0x04, 0x17
        /*000a*/ 	.short	(.L_69 - .L_68)
.L_68:
        /*000c*/ 	.word	0x00000000
        /*0010*/ 	.short	0x0002
        /*0012*/ 	.short	0x0010
        /*0014*/ 	.byte	0x00, 0xf5, 0x21, 0x00


	//----- nvinfo : EIATTR_KPARAM_INFO
	.align		4
.L_69:
        /*0018*/ 	.byte	0x04, 0x17
        /*001a*/ 	.short	(.L_71 - .L_70)
.L_70:
        /*001c*/ 	.word	0x00000000
        /*0020*/ 	.short	0x0001
        /*0022*/ 	.short	0x0008
        /*0024*/ 	.byte	0x00, 0xf5, 0x21, 0x00


	//----- nvinfo : EIATTR_KPARAM_INFO
	.align		4
.L_71:
        /*0028*/ 	.byte	0x04, 0x17
        /*002a*/ 	.short	(.L_73 - .L_72)
.L_72:
        /*002c*/ 	.word	0x00000000
        /*0030*/ 	.short	0x0000
        /*0032*/ 	.short	0x0000
        /*0034*/ 	.byte	0x00, 0xf5, 0x21, 0x00


	//----- nvinfo : EIATTR_SPARSE_MMA_MASK
	.align		4
.L_73:
        /*0038*/ 	.byte	0x03, 0x50
        /*003a*/ 	.short	0x0000


	//----- nvinfo : EIATTR_MAXREG_COUNT
	.align		4
        /*003c*/ 	.byte	0x03, 0x1b
        /*003e*/ 	.short	0x00ff


	//----- nvinfo : EIATTR_MERCURY_ISA_VERSION
	.align		4
        /*0040*/ 	.byte	0x03, 0x5f
        /*0042*/ 	.short	0x0101


	//----- nvinfo : EIATTR_VRC_CTA_INIT_COUNT
	.align		4
        /*0044*/ 	.byte	0x02, 0x4a
	.zero		1
	.zero		1


	//----- nvinfo : EIATTR_EXIT_INSTR_OFFSETS
	.align		4
        /*0048*/ 	.byte	0x04, 0x1c
        /*004a*/ 	.short	(.L_75 - .L_74)


	//   ....[0]....
.L_74:
        /*004c*/ 	.word	0x00000100


	//----- nvinfo : EIATTR_CBANK_PARAM_SIZE
	.align		4
.L_75:
        /*0050*/ 	.byte	0x03, 0x19
        /*0052*/ 	.short	0x0018


	//----- nvinfo : EIATTR_PARAM_CBANK
	.align		4
        /*0054*/ 	.byte	0x04, 0x0a
        /*0056*/ 	.short	(.L_77 - .L_76)
	.align		4
.L_76:
        /*0058*/ 	.word	index@(.nv.constant0._Z3addPjS_S_)
        /*005c*/ 	.short	0x0380
        /*005e*/ 	.short	0x0018


	//----- nvinfo : EIATTR_SW_WAR
	.align		4
.L_77:
        /*0060*/ 	.byte	0x04, 0x36
        /*0062*/ 	.short	(.L_79 - .L_78)
.L_78:
        /*0064*/ 	.word	0x00000008
.L_79:


//--------------------- .nv.callgraph             --------------------------
	.section	.nv.callgraph,"",@"SHT_CUDA_CALLGRAPH"
	.align	4
	.sectionentsize	8
	.align		4
        /*0000*/ 	.word	0x00000000
	.align		4
        /*0004*/ 	.word	0xffffffff
	.align		4
        /*0008*/ 	.word	0x00000000
	.align		4
        /*000c*/ 	.word	0xfffffffe
	.align		4
        /*0010*/ 	.word	0x00000000
	.align		4
        /*0014*/ 	.word	0xfffffffd
	.align		4
        /*0018*/ 	.word	0x00000000
	.align		4
        /*001c*/ 	.word	0xfffffffc


//--------------------- .text._Z3modPjS_S_        --------------------------
	.section	.text._Z3modPjS_S_,"ax",@progbits
	.align	128
        .global         _Z3modPjS_S_
        .type           _Z3modPjS_S_,@function
        .size           _Z3modPjS_S_,(.L_x_4 - _Z3modPjS_S_)
        .other          _Z3modPjS_S_,@"STO_CUDA_ENTRY STV_DEFAULT"
_Z3modPjS_S_:
.text._Z3modPjS_S_:
[----:B------:R-:W-:Y:S01]  /*0000*/  LDC R1, c[0x0][0x37c] ;  /* 0x0000df00ff017b82 */ /* 0x000fe20000000800 */
[----:B------:R-:W0:Y:S07]  /*0010*/  S2R R0, SR_TID.X ;  /* 0x0000000000007919 */ /* 0x000e2e0000002100 */
[----:B------:R-:W0:Y:S01]  /*0020*/  S2UR UR6, SR_CTAID.X ;  /* 0x00000000000679c3 */ /* 0x000e220000002500 */
[----:B------:R-:W1:Y:S07]  /*0030*/  LDCU.64 UR4, c[0x0][0x358] ;  /* 0x00006b00ff0477ac */ /* 0x000e6e0008000a00 */
[----:B------:R-:W0:Y:S08]  /*0040*/  LDC R9, c[0x0][0x360] ;  /* 0x0000d800ff097b82 */ /* 0x000e300000000800 */
[----:B------:R-:W2:Y:S08]  /*0050*/  LDC.64 R4, c[0x0][0x388] ;  /* 0x0000e200ff047b82 */ /* 0x000eb00000000a00 */
[----:B------:R-:W3:Y:S01]  /*0060*/  LDC.64 R2, c[0x0][0x380] ;  /* 0x0000e000ff027b82 */ /* 0x000ee20000000a00 */
[----:B0-----:R-:W-:-:S04]  /*0070*/  IMAD R9, R9, UR6, R0 ;  /* 0x0000000609097c24 */ /* 0x001fc8000f8e0200 */
[----:B--2---:R-:W-:-:S06]  /*0080*/  IMAD.WIDE.U32 R4, R9, 0x4, R4 ;  /* 0x0000000409047825 */ /* 0x004fcc00078e0004 */
[----:B-1----:R-:W2:Y:S01]  /*0090*/  LDG.E R5, desc[UR4][R4.64] ;  /* 0x0000000404057981 */ /* 0x002ea2000c1e1900 */
[----:B---3--:R-:W-:-:S06]  /*00a0*/  IMAD.WIDE.U32 R2, R9, 0x4, R2 ;  /* 0x0000000409027825 */ /* 0x008fcc00078e0002 */
[----:B------:R-:W3:Y:S01]  /*00b0*/  LDG.E R2, desc[UR4][R2.64] ;  /* 0x0000000402027981 */ /* 0x000ee2000c1e1900 */
[----:B--2---:R-:W0:Y:S01]  /*00c0*/  I2F.U32.RP R0, R5 ;  /* 0x0000000500007306 */ /* 0x004e220000209000 */
[----:B------:R-:W-:Y:S02]  /*00d0*/  IADD3 R11, PT, PT, RZ, -R5, RZ ;  /* 0x80000005ff0b7210 */ /* 0x000fe40007ffe0ff */
[----:B------:R-:W-:-:S05]  /*00e0*/  ISETP.NE.U32.AND P1, PT, R5, RZ, PT ;  /* 0x000000ff0500720c */ /* 0x000fca0003f25070 */
[----:B0-----:R-:W0:Y:S02]  /*00f0*/  MUFU.RCP R0, R0 ;  /* 0x0000000000007308 */ /* 0x001e240000001000 */
[----:B0-----:R-:W-:-:S06]  /*0100*/  IADD3 R6, PT, PT, R0, 0xffffffe, RZ ;  /* 0x0ffffffe00067810 */ /* 0x001fcc0007ffe0ff */
[----:B------:R0:W1:Y:S02]  /*0110*/  F2I.FTZ.U32.TRUNC.NTZ R7, R6 ;  /* 0x0000000600077305 */ /* 0x000064000021f000 */
[----:B0-----:R-:W-:Y:S02]  /*0120*/  HFMA2 R6, -RZ, RZ, 0, 0 ;  /* 0x00000000ff067431 */ /* 0x001fe400000001ff */
[----:B-1----:R-:W-:-:S04]  /*0130*/  IMAD R11, R11, R7, RZ ;  /* 0x000000070b0b7224 */ /* 0x002fc800078e02ff */
[----:B------:R-:W-:-:S06]  /*0140*/  IMAD.HI.U32 R7, R7, R11, R6 ;  /* 0x0000000b07077227 */ /* 0x000fcc00078e0006 */
[----:B---3--:R-:W-:-:S05]  /*0150*/  IMAD.HI.U32 R7, R7, R2, RZ ;  /* 0x0000000207077227 */ /* 0x008fca00078e00ff */
[----:B------:R-:W-:-:S05]  /*0160*/  IADD3 R7, PT, PT, -R7, RZ, RZ ;  /* 0x000000ff07077210 */ /* 0x000fca0007ffe1ff */
[----:B------:R-:W-:Y:S02]  /*0170*/  IMAD R4, R5, R7, R2 ;  /* 0x0000000705047224 */ /* 0x000fe400078e0202 */
[----:B------:R-:W0:Y:S03]  /*0180*/  LDC.64 R2, c[0x0][0x390] ;  /* 0x0000e400ff027b82 */ /* 0x000e260000000a00 */
[----:B------:R-:W-:-:S13]  /*0190*/  ISETP.GE.U32.AND P0, PT, R4, R5, PT ;  /* 0x000000050400720c */ /* 0x000fda0003f06070 */
[----:B------:R-:W-:-:S04]  /*01a0*/  @P0 IADD3 R4, PT, PT, -R5, R4, RZ ;  /* 0x0000000405040210 */ /* 0x000fc80007ffe1ff */
[----:B------:R-:W-:Y:S01]  /*01b0*/  ISETP.GE.U32.AND P0, PT, R4, R5, PT ;  /* 0x000000050400720c */ /* 0x000fe20003f06070 */
[----:B0-----:R-:W-:-:S12]  /*01c0*/  IMAD.WIDE.U32 R2, R9, 0x4, R2 ;  /* 0x0000000409027825 */ /* 0x001fd800078e0002 */
[----:B------:R-:W-:Y:S02]  /*01d0*/  @P0 IADD3 R4, PT, PT, -R5, R4, RZ ;  /* 0x0000000405040210 */ /* 0x000fe40007ffe1ff */
[----:B------:R-:W-:-:S05]  /*01e0*/  @!P1 LOP3.LUT R4, RZ, R5, RZ, 0x33, !PT ;  /* 0x00000005ff049212 */ /* 0x000fca00078e33ff */
[----:B------:R-:W-:Y:S01]  /*01f0*/  STG.E desc[UR4][R2.64], R4 ;  /* 0x0000000402007986 */ /* 0x000fe2000c101904 */
[----:B------:R-:W-:Y:S05]  /*0200*/  EXIT ;  /* 0x000000000000794d */ /* 0x000fea0003800000 */
.L_x_0:
[----:B------:R-:W-:-:S00]  /*0210*/  BRA `(.L_x_0) ;  /* 0xfffffffc00fc7947 */ /* 0x000fc0000383ffff */
[----:B------:R-:W-:-:S00]  /*0220*/  NOP ;  /* 0x0000000000007918 */ /* 0x000fc00000000000 */
        /* <DEDUP_REMOVED lines=13> */
.L_x_4:


//--------------------- .text._Z4multPjS_S_       --------------------------
	.section	.text._Z4multPjS_S_,"ax",@progbits
	.align	128
        .global         _Z4multPjS_S_
        .type           _Z4multPjS_S_,@function
        .size           _Z4multPjS_S_,(.L_x_5 - _Z4multPjS_S_)
        .other          _Z4multPjS_S_,@"STO_CUDA_ENTRY STV_DEFAULT"
_Z4multPjS_S_:
.text._Z4multPjS_S_:
[----:B------:R-:W-:Y:S01]  /*0000*/  LDC R1, c[0x0][0x37c] ;  /* 0x0000df00ff017b82 */ /* 0x000fe20000000800 */
[----:B------:R-:W0:Y:S07]  /*0010*/  S2R R0, SR_TID.X ;  /* 0x0000000000007919 */ /* 0x000e2e0000002100 */
[----:B------:R-:W0:Y:S01]  /*0020*/  S2UR UR6, SR_CTAID.X ;  /* 0x00000000000679c3 */ /* 0x000e220000002500 */
[----:B------:R-:W1:Y:S07]  /*0030*/  LDCU.64 UR4, c[0x0][0x358] ;  /* 0x00006b00ff0477ac */ /* 0x000e6e0008000a00 */
[----:B------:R-:W0:Y:S08]  /*0040*/  LDC R9, c[0x0][0x360] ;  /* 0x0000d800ff097b82 */ /* 0x000e300000000800 */
[----:B------:R-:W2:Y:S08]  /*0050*/  LDC.64 R2, c[0x0][0x380] ;  /* 0x0000e000ff027b82 */ /* 0x000eb00000000a00 */
[----:B------:R-:W3:Y:S01]  /*0060*/  LDC.64 R4, c[0x0][0x388] ;  /* 0x0000e200ff047b82 */ /* 0x000ee20000000a00 */
[----:B0-----:R-:W-:-:S07]  /*0070*/  IMAD R9, R9, UR6, R0 ;  /* 0x0000000609097c24 */ /* 0x001fce000f8e0200 */
[----:B------:R-:W0:Y:S01]  /*0080*/  LDC.64 R6, c[0x0][0x390] ;  /* 0x0000e400ff067b82 */ /* 0x000e220000000a00 */
[----:B--2---:R-:W-:-:S06]  /*0090*/  IMAD.WIDE.U32 R2, R9, 0x4, R2 ;  /* 0x0000000409027825 */ /* 0x004fcc00078e0002 */
[----:B-1----:R-:W2:Y:S01]  /*00a0*/  LDG.E R2, desc[UR4][R2.64] ;  /* 0x0000000402027981 */ /* 0x002ea2000c1e1900 */
[----:B---3--:R-:W-:-:S06]  /*00b0*/  IMAD.WIDE.U32 R4, R9, 0x4, R4 ;  /* 0x0000000409047825 */ /* 0x008fcc00078e0004 */
[----:B------:R-:W2:Y:S01]  /*00c0*/  LDG.E R5, desc[UR4][R4.64] ;  /* 0x0000000404057981 */ /* 0x000ea2000c1e1900 */
[----:B0-----:R-:W-:-:S04]  /*00d0*/  IMAD.WIDE.U32 R6, R9, 0x4, R6 ;  /* 0x0000000409067825 */ /* 0x001fc800078e0006 */
[----:B--2---:R-:W-:-:S05]  /*00e0*/  IMAD R9, R2, R5, RZ ;  /* 0x0000000502097224 */ /* 0x004fca00078e02ff */
[----:B------:R-:W-:Y:S01]  /*00f0*/  STG.E desc[UR4][R6.64], R9 ;  /* 0x0000000906007986 */ /* 0x000fe2000c101904 */
[----:B------:R-:W-:Y:S05]  /*0100*/  EXIT ;  /* 0x000000000000794d */ /* 0x000fea0003800000 */
.L_x_1:
        /* <DEDUP_REMOVED lines=15> */
.L_x_5:


//--------------------- .text._Z8subtractPjS_S_   --------------------------
	.section	.text._Z8subtractPjS_S_,"ax",@progbits
	.align	128
        .global         _Z8subtractPjS_S_
        .type           _Z8subtractPjS_S_,@function
        .size           _Z8subtractPjS_S_,(.L_x_6 - _Z8subtractPjS_S_)
        .other          _Z8subtractPjS_S_,@"STO_CUDA_ENTRY STV_DEFAULT"
_Z8subtractPjS_S_:
.text._Z8subtractPjS_S_:
        /* <DEDUP_REMOVED lines=13> */
[----:B0-----:R-:W-:Y:S01]  /*00d0*/  IMAD.WIDE.U32 R6, R9, 0x4, R6 ;  /* 0x0000000409067825 */ /* 0x001fe200078e0006 */
[----:B--2---:R-:W-:-:S05]  /*00e0*/  IADD3 R9, PT, PT, R2, -R5, RZ ;  /* 0x8000000502097210 */ /* 0x004fca0007ffe0ff */
[----:B------:R-:W-:Y:S01]  /*00f0*/  STG.E desc[UR4][R6.64], R9 ;  /* 0x0000000906007986 */ /* 0x000fe2000c101904 */
[----:B------:R-:W-:Y:S05]  /*0100*/  EXIT ;  /* 0x000000000000794d */ /* 0x000fea0003800000 */
.L_x_2:
        /* <DEDUP_REMOVED lines=15> */
.L_x_6:


//--------------------- .text._Z3addPjS_S_        --------------------------
	.section	.text._Z3addPjS_S_,"ax",@progbits
	.align	128
        .global         _Z3addPjS_S_
        .type           _Z3addPjS_S_,@function
        .size           _Z3addPjS_S_,(.L_x_7 - _Z3addPjS_S_)
        .other          _Z3addPjS_S_,@"STO_CUDA_ENTRY STV_DEFAULT"
_Z3addPjS_S_:
.text._Z3addPjS_S_:
        /* <DEDUP_REMOVED lines=14> */
[----:B--2---:R-:W-:-:S05]  /*00e0*/  IADD3 R9, PT, PT, R2, R5, RZ ;  /* 0x0000000502097210 */ /* 0x004fca0007ffe0ff */
[----:B------:R-:W-:Y:S01]  /*00f0*/  STG.E desc[UR4][R6.64], R9 ;  /* 0x0000000906007986 */ /* 0x000fe2000c101904 */
[----:B------:R-:W-:Y:S05]  /*0100*/  EXIT ;  /* 0x000000000000794d */ /* 0x000fea0003800000 */
.L_x_3:
        /* <DEDUP_REMOVED lines=15> */
.L_x_7:


//--------------------- .nv.shared.reserved.0     --------------------------
	.section	.nv.shared.reserved.0,"aw",@nobits
	.weak		__nv_reservedSMEM_offset_0_alias
	.size		__nv_reservedSMEM_offset_0_alias, 0, 64
	.other		__nv_reservedSMEM_offset_0_alias,@"STO_CUDA_RESERVED_SHARED STV_DEFAULT"
__nv_reservedSMEM_offset_0_alias:
	.zero		0
	.zero		64


//--------------------- .nv.constant0._Z3modPjS_S_ --------------------------
	.section	.nv.constant0._Z3modPjS_S_,"a",@progbits
	.sectionflags	@""
	.align	4
.nv.constant0._Z3modPjS_S_:
	.zero		920


//--------------------- .nv.constant0._Z4multPjS_S_ --------------------------
	.section	.nv.constant0._Z4multPjS_S_,"a",@progbits
	.sectionflags	@""
	.align	4
.nv.constant0._Z4multPjS_S_:
	.zero		920


//--------------------- .nv.constant0._Z8subtractPjS_S_ --------------------------
	.section	.nv.constant0._Z8subtractPjS_S_,"a",@progbits
	.sectionflags	@""
	.align	4
.nv.constant0._Z8subtractPjS_S_:
	.zero		920


//--------------------- .nv.constant0._Z3addPjS_S_ --------------------------
	.section	.nv.constant0._Z3addPjS_S_,"a",@progbits
	.sectionflags	@""
	.align	4
.nv.constant0._Z3addPjS_S_:
	.zero		920


//--------------------- SYMBOLS --------------------------

	.type		.nv.reservedSmem.offset0,@object
	.size		.nv.reservedSmem.offset0,0x4
